//
// Generated by NVIDIA NVVM Compiler
//
// Compiler Build ID: CL-36424714
// Cuda compilation tools, release 13.0, V13.0.88
// Based on NVVM 20.0.0
//

.version 9.0
.target sm_100
.address_size 64

	// .globl	_Z14cellHistKernelPKfS0_Pfiii

.visible .entry _Z14cellHistKernelPKfS0_Pfiii(
	.param .u64 .ptr .align 1 _Z14cellHistKernelPKfS0_Pfiii_param_0,
	.param .u64 .ptr .align 1 _Z14cellHistKernelPKfS0_Pfiii_param_1,
	.param .u64 .ptr .align 1 _Z14cellHistKernelPKfS0_Pfiii_param_2,
	.param .u32 _Z14cellHistKernelPKfS0_Pfiii_param_3,
	.param .u32 _Z14cellHistKernelPKfS0_Pfiii_param_4,
	.param .u32 _Z14cellHistKernelPKfS0_Pfiii_param_5
)
{
	.local .align 4 .b8 	__local_depot0[36];
	.reg .b64 	%SP;
	.reg .b64 	%SPL;
	.reg .pred 	%p<57>;
	.reg .b32 	%r<114>;
	.reg .b32 	%f<112>;
	.reg .b64 	%rd<21>;

	mov.u64 	%SPL, __local_depot0;
	ld.param.u64 	%rd6, [_Z14cellHistKernelPKfS0_Pfiii_param_0];
	ld.param.u64 	%rd7, [_Z14cellHistKernelPKfS0_Pfiii_param_1];
	ld.param.u64 	%rd5, [_Z14cellHistKernelPKfS0_Pfiii_param_2];
	ld.param.u32 	%r6, [_Z14cellHistKernelPKfS0_Pfiii_param_3];
	ld.param.u32 	%r7, [_Z14cellHistKernelPKfS0_Pfiii_param_5];
	cvta.to.global.u64 	%rd1, %rd7;
	cvta.to.global.u64 	%rd2, %rd6;
	add.u64 	%rd3, %SPL, 0;
	mov.u32 	%r1, %ctaid.x;
	mov.u32 	%r2, %ctaid.y;
	mov.u32 	%r3, %tid.x;
	shl.b32 	%r8, %r1, 3;
	shl.b32 	%r4, %r2, 3;
	mov.b32 	%r9, 0;
	st.local.u32 	[%rd3], %r9;
	st.local.u32 	[%rd3+4], %r9;
	st.local.u32 	[%rd3+8], %r9;
	st.local.u32 	[%rd3+12], %r9;
	st.local.u32 	[%rd3+16], %r9;
	st.local.u32 	[%rd3+20], %r9;
	st.local.u32 	[%rd3+24], %r9;
	st.local.u32 	[%rd3+28], %r9;
	st.local.u32 	[%rd3+32], %r9;
	and.b32  	%r10, %r3, 7;
	or.b32  	%r5, %r8, %r10;
	setp.gt.u32 	%p1, %r3, 63;
	@%p1 bra 	$L__BB0_2;
	shr.u32 	%r11, %r3, 3;
	add.s32 	%r12, %r4, %r11;
	mad.lo.s32 	%r13, %r12, %r6, %r5;
	mul.wide.s32 	%rd9, %r13, 4;
	add.s64 	%rd10, %rd2, %rd9;
	ld.global.nc.f32 	%f10, [%rd10];
	add.s64 	%rd11, %rd1, %rd9;
	ld.global.nc.f32 	%f11, [%rd11];
	mul.f32 	%f12, %f11, 0f42652EE1;
	div.rn.f32 	%f13, %f12, 0f41A00000;
	cvt.rzi.s32.f32 	%r14, %f13;
	min.s32 	%r15, %r14, 8;
	mul.wide.s32 	%rd12, %r15, 4;
	add.s64 	%rd13, %rd3, %rd12;
	ld.local.f32 	%f14, [%rd13];
	add.f32 	%f15, %f10, %f14;
	st.local.f32 	[%rd13], %f15;
$L__BB0_2:
	setp.gt.u32 	%p2, %r3, 31;
	@%p2 bra 	$L__BB0_4;
	add.s32 	%r16, %r3, 32;
	shr.u32 	%r17, %r16, 3;
	add.s32 	%r18, %r4, %r17;
	mad.lo.s32 	%r19, %r18, %r6, %r5;
	mul.wide.s32 	%rd14, %r19, 4;
	add.s64 	%rd15, %rd2, %rd14;
	ld.global.nc.f32 	%f16, [%rd15];
	add.s64 	%rd16, %rd1, %rd14;
	ld.global.nc.f32 	%f17, [%rd16];
	mul.f32 	%f18, %f17, 0f42652EE1;
	div.rn.f32 	%f19, %f18, 0f41A00000;
	cvt.rzi.s32.f32 	%r20, %f19;
	min.s32 	%r21, %r20, 8;
	mul.wide.s32 	%rd17, %r21, 4;
	add.s64 	%rd18, %rd3, %rd17;
	ld.local.f32 	%f20, [%rd18];
	add.f32 	%f21, %f16, %f20;
	st.local.f32 	[%rd18], %f21;
$L__BB0_4:
	setp.ne.s32 	%p3, %r3, 0;
	mad.lo.s32 	%r22, %r7, %r2, %r1;
	mul.lo.s32 	%r23, %r22, 9;
	ld.local.f32 	%f22, [%rd3];
	mov.b32 	%r24, %f22;
	shfl.sync.down.b32	%r25|%p4, %r24, 16, 31, -1;
	mov.b32 	%f23, %r25;
	add.f32 	%f24, %f22, %f23;
	mov.b32 	%r26, %f24;
	shfl.sync.down.b32	%r27|%p5, %r26, 8, 31, -1;
	mov.b32 	%f25, %r27;
	add.f32 	%f26, %f24, %f25;
	mov.b32 	%r28, %f26;
	shfl.sync.down.b32	%r29|%p6, %r28, 4, 31, -1;
	mov.b32 	%f27, %r29;
	add.f32 	%f28, %f26, %f27;
	mov.b32 	%r30, %f28;
	shfl.sync.down.b32	%r31|%p7, %r30, 2, 31, -1;
	mov.b32 	%f29, %r31;
	add.f32 	%f30, %f28, %f29;
	mov.b32 	%r32, %f30;
	shfl.sync.down.b32	%r33|%p8, %r32, 1, 31, -1;
	mov.b32 	%f31, %r33;
	add.f32 	%f1, %f30, %f31;
	cvta.to.global.u64 	%rd19, %rd5;
	mul.wide.s32 	%rd20, %r23, 4;
	add.s64 	%rd4, %rd19, %rd20;
	@%p3 bra 	$L__BB0_6;
	st.global.f32 	[%rd4], %f1;
$L__BB0_6:
	setp.ne.s32 	%p9, %r3, 0;
	ld.local.f32 	%f32, [%rd3+4];
	mov.b32 	%r34, %f32;
	shfl.sync.down.b32	%r35|%p10, %r34, 16, 31, -1;
	mov.b32 	%f33, %r35;
	add.f32 	%f34, %f32, %f33;
	mov.b32 	%r36, %f34;
	shfl.sync.down.b32	%r37|%p11, %r36, 8, 31, -1;
	mov.b32 	%f35, %r37;
	add.f32 	%f36, %f34, %f35;
	mov.b32 	%r38, %f36;
	shfl.sync.down.b32	%r39|%p12, %r38, 4, 31, -1;
	mov.b32 	%f37, %r39;
	add.f32 	%f38, %f36, %f37;
	mov.b32 	%r40, %f38;
	shfl.sync.down.b32	%r41|%p13, %r40, 2, 31, -1;
	mov.b32 	%f39, %r41;
	add.f32 	%f40, %f38, %f39;
	mov.b32 	%r42, %f40;
	shfl.sync.down.b32	%r43|%p14, %r42, 1, 31, -1;
	mov.b32 	%f41, %r43;
	add.f32 	%f2, %f40, %f41;
	@%p9 bra 	$L__BB0_8;
	st.global.f32 	[%rd4+4], %f2;
$L__BB0_8:
	setp.ne.s32 	%p15, %r3, 0;
	ld.local.f32 	%f42, [%rd3+8];
	mov.b32 	%r44, %f42;
	shfl.sync.down.b32	%r45|%p16, %r44, 16, 31, -1;
	mov.b32 	%f43, %r45;
	add.f32 	%f44, %f42, %f43;
	mov.b32 	%r46, %f44;
	shfl.sync.down.b32	%r47|%p17, %r46, 8, 31, -1;
	mov.b32 	%f45, %r47;
	add.f32 	%f46, %f44, %f45;
	mov.b32 	%r48, %f46;
	shfl.sync.down.b32	%r49|%p18, %r48, 4, 31, -1;
	mov.b32 	%f47, %r49;
	add.f32 	%f48, %f46, %f47;
	mov.b32 	%r50, %f48;
	shfl.sync.down.b32	%r51|%p19, %r50, 2, 31, -1;
	mov.b32 	%f49, %r51;
	add.f32 	%f50, %f48, %f49;
	mov.b32 	%r52, %f50;
	shfl.sync.down.b32	%r53|%p20, %r52, 1, 31, -1;
	mov.b32 	%f51, %r53;
	add.f32 	%f3, %f50, %f51;
	@%p15 bra 	$L__BB0_10;
	st.global.f32 	[%rd4+8], %f3;
$L__BB0_10:
	setp.ne.s32 	%p21, %r3, 0;
	ld.local.f32 	%f52, [%rd3+12];
	mov.b32 	%r54, %f52;
	shfl.sync.down.b32	%r55|%p22, %r54, 16, 31, -1;
	mov.b32 	%f53, %r55;
	add.f32 	%f54, %f52, %f53;
	mov.b32 	%r56, %f54;
	shfl.sync.down.b32	%r57|%p23, %r56, 8, 31, -1;
	mov.b32 	%f55, %r57;
	add.f32 	%f56, %f54, %f55;
	mov.b32 	%r58, %f56;
	shfl.sync.down.b32	%r59|%p24, %r58, 4, 31, -1;
	mov.b32 	%f57, %r59;
	add.f32 	%f58, %f56, %f57;
	mov.b32 	%r60, %f58;
	shfl.sync.down.b32	%r61|%p25, %r60, 2, 31, -1;
	mov.b32 	%f59, %r61;
	add.f32 	%f60, %f58, %f59;
	mov.b32 	%r62, %f60;
	shfl.sync.down.b32	%r63|%p26, %r62, 1, 31, -1;
	mov.b32 	%f61, %r63;
	add.f32 	%f4, %f60, %f61;
	@%p21 bra 	$L__BB0_12;
	st.global.f32 	[%rd4+12], %f4;
$L__BB0_12:
	setp.ne.s32 	%p27, %r3, 0;
	ld.local.f32 	%f62, [%rd3+16];
	mov.b32 	%r64, %f62;
	shfl.sync.down.b32	%r65|%p28, %r64, 16, 31, -1;
	mov.b32 	%f63, %r65;
	add.f32 	%f64, %f62, %f63;
	mov.b32 	%r66, %f64;
	shfl.sync.down.b32	%r67|%p29, %r66, 8, 31, -1;
	mov.b32 	%f65, %r67;
	add.f32 	%f66, %f64, %f65;
	mov.b32 	%r68, %f66;
	shfl.sync.down.b32	%r69|%p30, %r68, 4, 31, -1;
	mov.b32 	%f67, %r69;
	add.f32 	%f68, %f66, %f67;
	mov.b32 	%r70, %f68;
	shfl.sync.down.b32	%r71|%p31, %r70, 2, 31, -1;
	mov.b32 	%f69, %r71;
	add.f32 	%f70, %f68, %f69;
	mov.b32 	%r72, %f70;
	shfl.sync.down.b32	%r73|%p32, %r72, 1, 31, -1;
	mov.b32 	%f71, %r73;
	add.f32 	%f5, %f70, %f71;
	@%p27 bra 	$L__BB0_14;
	st.global.f32 	[%rd4+16], %f5;
$L__BB0_14:
	setp.ne.s32 	%p33, %r3, 0;
	ld.local.f32 	%f72, [%rd3+20];
	mov.b32 	%r74, %f72;
	shfl.sync.down.b32	%r75|%p34, %r74, 16, 31, -1;
	mov.b32 	%f73, %r75;
	add.f32 	%f74, %f72, %f73;
	mov.b32 	%r76, %f74;
	shfl.sync.down.b32	%r77|%p35, %r76, 8, 31, -1;
	mov.b32 	%f75, %r77;
	add.f32 	%f76, %f74, %f75;
	mov.b32 	%r78, %f76;
	shfl.sync.down.b32	%r79|%p36, %r78, 4, 31, -1;
	mov.b32 	%f77, %r79;
	add.f32 	%f78, %f76, %f77;
	mov.b32 	%r80, %f78;
	shfl.sync.down.b32	%r81|%p37, %r80, 2, 31, -1;
	mov.b32 	%f79, %r81;
	add.f32 	%f80, %f78, %f79;
	mov.b32 	%r82, %f80;
	shfl.sync.down.b32	%r83|%p38, %r82, 1, 31, -1;
	mov.b32 	%f81, %r83;
	add.f32 	%f6, %f80, %f81;
	@%p33 bra 	$L__BB0_16;
	st.global.f32 	[%rd4+20], %f6;
$L__BB0_16:
	setp.ne.s32 	%p39, %r3, 0;
	ld.local.f32 	%f82, [%rd3+24];
	mov.b32 	%r84, %f82;
	shfl.sync.down.b32	%r85|%p40, %r84, 16, 31, -1;
	mov.b32 	%f83, %r85;
	add.f32 	%f84, %f82, %f83;
	mov.b32 	%r86, %f84;
	shfl.sync.down.b32	%r87|%p41, %r86, 8, 31, -1;
	mov.b32 	%f85, %r87;
	add.f32 	%f86, %f84, %f85;
	mov.b32 	%r88, %f86;
	shfl.sync.down.b32	%r89|%p42, %r88, 4, 31, -1;
	mov.b32 	%f87, %r89;
	add.f32 	%f88, %f86, %f87;
	mov.b32 	%r90, %f88;
	shfl.sync.down.b32	%r91|%p43, %r90, 2, 31, -1;
	mov.b32 	%f89, %r91;
	add.f32 	%f90, %f88, %f89;
	mov.b32 	%r92, %f90;
	shfl.sync.down.b32	%r93|%p44, %r92, 1, 31, -1;
	mov.b32 	%f91, %r93;
	add.f32 	%f7, %f90, %f91;
	@%p39 bra 	$L__BB0_18;
	st.global.f32 	[%rd4+24], %f7;
$L__BB0_18:
	setp.ne.s32 	%p45, %r3, 0;
	ld.local.f32 	%f92, [%rd3+28];
	mov.b32 	%r94, %f92;
	shfl.sync.down.b32	%r95|%p46, %r94, 16, 31, -1;
	mov.b32 	%f93, %r95;
	add.f32 	%f94, %f92, %f93;
	mov.b32 	%r96, %f94;
	shfl.sync.down.b32	%r97|%p47, %r96, 8, 31, -1;
	mov.b32 	%f95, %r97;
	add.f32 	%f96, %f94, %f95;
	mov.b32 	%r98, %f96;
	shfl.sync.down.b32	%r99|%p48, %r98, 4, 31, -1;
	mov.b32 	%f97, %r99;
	add.f32 	%f98, %f96, %f97;
	mov.b32 	%r100, %f98;
	shfl.sync.down.b32	%r101|%p49, %r100, 2, 31, -1;
	mov.b32 	%f99, %r101;
	add.f32 	%f100, %f98, %f99;
	mov.b32 	%r102, %f100;
	shfl.sync.down.b32	%r103|%p50, %r102, 1, 31, -1;
	mov.b32 	%f101, %r103;
	add.f32 	%f8, %f100, %f101;
	@%p45 bra 	$L__BB0_20;
	st.global.f32 	[%rd4+28], %f8;
$L__BB0_20:
	setp.ne.s32 	%p51, %r3, 0;
	ld.local.f32 	%f102, [%rd3+32];
	mov.b32 	%r104, %f102;
	shfl.sync.down.b32	%r105|%p52, %r104, 16, 31, -1;
	mov.b32 	%f103, %r105;
	add.f32 	%f104, %f102, %f103;
	mov.b32 	%r106, %f104;
	shfl.sync.down.b32	%r107|%p53, %r106, 8, 31, -1;
	mov.b32 	%f105, %r107;
	add.f32 	%f106, %f104, %f105;
	mov.b32 	%r108, %f106;
	shfl.sync.down.b32	%r109|%p54, %r108, 4, 31, -1;
	mov.b32 	%f107, %r109;
	add.f32 	%f108, %f106, %f107;
	mov.b32 	%r110, %f108;
	shfl.sync.down.b32	%r111|%p55, %r110, 2, 31, -1;
	mov.b32 	%f109, %r111;
	add.f32 	%f110, %f108, %f109;
	mov.b32 	%r112, %f110;
	shfl.sync.down.b32	%r113|%p56, %r112, 1, 31, -1;
	mov.b32 	%f111, %r113;
	add.f32 	%f9, %f110, %f111;
	@%p51 bra 	$L__BB0_22;
	st.global.f32 	[%rd4+32], %f9;
$L__BB0_22:
	ret;

}


// ===== COMPILED SASS (sm_100) =====

	.target	sm_100

	.elftype	@"ET_EXEC"


//--------------------- .note.nv.tkinfo           --------------------------
	.section	.note.nv.tkinfo,"",@"SHT_NOTE"
	.sectionflags	@"SHF_NOTE_NV_TKINFO"
	.tkinfo
        /*0018*/ 	.word	0x00000002
        /*0030*/ 	.string	""
        /*0030*/ 	.string	"ptxas"
        /*0030*/ 	.string	"Cuda compilation tools, release 13.0, V13.0.88"
        /*0030*/ 	.string	"Build cuda_13.0.r13.0/compiler.36424714_0"
        /*0030*/ 	.string	"-arch sm_100 -m 64 "



//--------------------- .note.nv.cuinfo           --------------------------
	.section	.note.nv.cuinfo,"",@"SHT_NOTE"
	.sectionflags	@"SHF_NOTE_NV_CUINFO"
        /*0018*/ 	.short	0x0002
        /*001a*/ 	.short	0x0064
        /*001c*/ 	.short	0x0082
	.zero		2


//--------------------- .nv.info                  --------------------------
	.section	.nv.info,"",@"SHT_CUDA_INFO"
	.align	4


	//----- nvinfo : EIATTR_REGCOUNT
	.align		4
        /*0000*/ 	.byte	0x04, 0x2f
        /*0002*/ 	.short	(.L_1 - .L_0)
	.align		4
.L_0:
        /*0004*/ 	.word	index@(_Z14cellHistKernelPKfS0_Pfiii)
        /*0008*/ 	.word	0x0000001c


	//----- nvinfo : EIATTR_FRAME_SIZE
	.align		4
.L_1:
        /*000c*/ 	.byte	0x04, 0x11
        /*000e*/ 	.short	(.L_3 - .L_2)
	.align		4
.L_2:
        /*0010*/ 	.word	index@($__internal_0_$__cuda_sm3x_div_rn_noftz_f32_slowpath)
        /*0014*/ 	.word	0x00000028


	//----- nvinfo : EIATTR_FRAME_SIZE
	.align		4
.L_3:
        /*0018*/ 	.byte	0x04, 0x11
        /*001a*/ 	.short	(.L_5 - .L_4)
	.align		4
.L_4:
        /*001c*/ 	.word	index@(_Z14cellHistKernelPKfS0_Pfiii)
        /*0020*/ 	.word	0x00000028


	//----- nvinfo : EIATTR_MIN_STACK_SIZE
	.align		4
.L_5:
        /*0024*/ 	.byte	0x04, 0x12
        /*0026*/ 	.short	(.L_7 - .L_6)
	.align		4
.L_6:
        /*0028*/ 	.word	index@(_Z14cellHistKernelPKfS0_Pfiii)
        /*002c*/ 	.word	0x00000028
.L_7:


//--------------------- .nv.compat                --------------------------
	.section	.nv.compat,"",@"SHT_CUDA_COMPAT_INFO"
	.align	4
        /*0000*/ 	.byte	0x02, 0x09, 0x00, 0x00, 0x02, 0x02, 0x01, 0x00, 0x02, 0x05, 0x05, 0x00, 0x03, 0x07, 0x01, 0x01
        /*0010*/ 	.byte	0x02, 0x03, 0x00, 0x00, 0x02, 0x06, 0x01, 0x00, 0x04, 0x0b, 0x08, 0x00, 0x01, 0x00, 0x00, 0x00
        /*0020*/ 	.byte	0x00, 0x00, 0x00, 0x00


//--------------------- .nv.info._Z14cellHistKernelPKfS0_Pfiii --------------------------
	.section	.nv.info._Z14cellHistKernelPKfS0_Pfiii,"",@"SHT_CUDA_INFO"
	.sectionflags	@""
	.align	4


	//----- nvinfo : EIATTR_CUDA_API_VERSION
	.align		4
        /*0000*/ 	.byte	0x04, 0x37
        /*0002*/ 	.short	(.L_9 - .L_8)
.L_8:
        /*0004*/ 	.word	0x00000082


	//----- nvinfo : EIATTR_KPARAM_INFO
	.align		4
.L_9:
        /*0008*/ 	.byte	0x04, 0x17
        /*000a*/ 	.short	(.L_11 - .L_10)
.L_10:
        /*000c*/ 	.word	0x00000000
        /*0010*/ 	.short	0x0005
        /*0012*/ 	.short	0x0020
        /*0014*/ 	.byte	0x00, 0xf0, 0x11, 0x00


	//----- nvinfo : EIATTR_KPARAM_INFO
	.align		4
.L_11:
        /*0018*/ 	.byte	0x04, 0x17
        /*001a*/ 	.short	(.L_13 - .L_12)
.L_12:
        /*001c*/ 	.word	0x00000000
        /*0020*/ 	.short	0x0004
        /*0022*/ 	.short	0x001c
        /*0024*/ 	.byte	0x00, 0xf0, 0x11, 0x00


	//----- nvinfo : EIATTR_KPARAM_INFO
	.align		4
.L_13:
        /*0028*/ 	.byte	0x04, 0x17
        /*002a*/ 	.short	(.L_15 - .L_14)
.L_14:
        /*002c*/ 	.word	0x00000000
        /*0030*/ 	.short	0x0003
        /*0032*/ 	.short	0x0018
        /*0034*/ 	.byte	0x00, 0xf0, 0x11, 0x00


	//----- nvinfo : EIATTR_KPARAM_INFO
	.align		4
.L_15:
        /*0038*/ 	.byte	0x04, 0x17
        /*003a*/ 	.short	(.L_17 - .L_16)
.L_16:
        /*003c*/ 	.word	0x00000000
        /*0040*/ 	.short	0x0002
        /*0042*/ 	.short	0x0010
        /*0044*/ 	.byte	0x00, 0xf5, 0x21, 0x00


	//----- nvinfo : EIATTR_KPARAM_INFO
	.align		4
.L_17:
        /*0048*/ 	.byte	0x04, 0x17
        /*004a*/ 	.short	(.L_19 - .L_18)
.L_18:
        /*004c*/ 	.word	0x00000000
        /*0050*/ 	.short	0x0001
        /*0052*/ 	.short	0x0008
        /*0054*/ 	.byte	0x00, 0xf5, 0x21, 0x00


	//----- nvinfo : EIATTR_KPARAM_INFO
	.align		4
.L_19:
        /*0058*/ 	.byte	0x04, 0x17
        /*005a*/ 	.short	(.L_21 - .L_20)
.L_20:
        /*005c*/ 	.word	0x00000000
        /*0060*/ 	.short	0x0000
        /*0062*/ 	.short	0x0000
        /*0064*/ 	.byte	0x00, 0xf5, 0x21, 0x00


	//----- nvinfo : EIATTR_SPARSE_MMA_MASK
	.align		4
.L_21:
        /*0068*/ 	.byte	0x03, 0x50
        /*006a*/ 	.short	0x0000


	//----- nvinfo : EIATTR_MAXREG_COUNT
	.align		4
        /*006c*/ 	.byte	0x03, 0x1b
        /*006e*/ 	.short	0x00ff


	//----- nvinfo : EIATTR_MERCURY_ISA_VERSION
	.align		4
        /*0070*/ 	.byte	0x03, 0x5f
        /*0072*/ 	.short	0x0101


	//----- nvinfo : EIATTR_COOP_GROUP_MASK_REGIDS
	.align		4
        /*0074*/ 	.byte	0x04, 0x29
        /*0076*/ 	.short	(.L_23 - .L_22)


	//   ....[0]....
.L_22:
        /*0078*/ 	.word	0xffffffff


	//   ....[1]....
        /*007c*/ 	.word	0xffffffff


	//   ....[2]....
        /*0080*/ 	.word	0xffffffff


	//   ....[3]....
        /*0084*/ 	.word	0xffffffff


	//   ....[4]....
        /*0088*/ 	.word	0xffffffff


	//   ....[5]....
        /*008c*/ 	.word	0xffffffff


	//   ....[6]....
        /*0090*/ 	.word	0xffffffff


	//   ....[7]....
        /*0094*/ 	.word	0xffffffff


	//   ....[8]....
        /*0098*/ 	.word	0xffffffff


	//   ....[9]....
        /*009c*/ 	.word	0xffffffff


	//   ....[10]....
        /*00a0*/ 	.word	0xffffffff


	//   ....[11]....
        /*00a4*/ 	.word	0xffffffff


	//   ....[12]....
        /*00a8*/ 	.word	0xffffffff


	//   ....[13]....
        /*00ac*/ 	.word	0xffffffff


	//   ....[14]....
        /*00b0*/ 	.word	0xffffffff


	//   ....[15]....
        /*00b4*/ 	.word	0xffffffff


	//   ....[16]....
        /*00b8*/ 	.word	0xffffffff


	//   ....[17]....
        /*00bc*/ 	.word	0xffffffff


	//   ....[18]....
        /*00c0*/ 	.word	0xffffffff


	//   ....[19]....
        /*00c4*/ 	.word	0xffffffff


	//   ....[20]....
        /*00c8*/ 	.word	0xffffffff


	//   ....[21]....
        /*00cc*/ 	.word	0xffffffff


	//   ....[22]....
        /*00d0*/ 	.word	0xffffffff


	//   ....[23]....
        /*00d4*/ 	.word	0xffffffff


	//   ....[24]....
        /*00d8*/ 	.word	0xffffffff


	//   ....[25]....
        /*00dc*/ 	.word	0xffffffff


	//   ....[26]....
        /*00e0*/ 	.word	0xffffffff


	//   ....[27]....
        /*00e4*/ 	.word	0xffffffff


	//   ....[28]....
        /*00e8*/ 	.word	0xffffffff


	//   ....[29]....
        /*00ec*/ 	.word	0xffffffff


	//   ....[30]....
        /*00f0*/ 	.word	0xffffffff


	//   ....[31]....
        /*00f4*/ 	.word	0xffffffff


	//   ....[32]....
        /*00f8*/ 	.word	0xffffffff


	//   ....[33]....
        /*00fc*/ 	.word	0xffffffff


	//   ....[34]....
        /*0100*/ 	.word	0xffffffff


	//   ....[35]....
        /*0104*/ 	.word	0xffffffff


	//   ....[36]....
        /*0108*/ 	.word	0xffffffff


	//   ....[37]....
        /*010c*/ 	.word	0xffffffff


	//   ....[38]....
        /*0110*/ 	.word	0xffffffff


	//   ....[39]....
        /*0114*/ 	.word	0xffffffff


	//   ....[40]....
        /*0118*/ 	.word	0xffffffff


	//   ....[41]....
        /*011c*/ 	.word	0xffffffff


	//   ....[42]....
        /*0120*/ 	.word	0xffffffff


	//   ....[43]....
        /*0124*/ 	.word	0xffffffff


	//   ....[44]....
        /*0128*/ 	.word	0xffffffff


	//----- nvinfo : EIATTR_COOP_GROUP_INSTR_OFFSETS
	.align		4
.L_23:
        /*012c*/ 	.byte	0x04, 0x28
        /*012e*/ 	.short	(.L_25 - .L_24)


	//   ....[0]....
.L_24:
        /*0130*/ 	.word	0x000005b0


	//   ....[1]....
        /*0134*/ 	.word	0x000005c0


	//   ....[2]....
        /*0138*/ 	.word	0x000005d0


	//   ....[3]....
        /*013c*/ 	.word	0x000005e0


	//   ....[4]....
        /*0140*/ 	.word	0x000005f0


	//   ....[5]....
        /*0144*/ 	.word	0x00000600


	//   ....[6]....
        /*0148*/ 	.word	0x00000610


	//   ....[7]....
        /*014c*/ 	.word	0x00000630


	//   ....[8]....
        /*0150*/ 	.word	0x00000650


	//   ....[9]....
        /*0154*/ 	.word	0x00000680


	//   ....[10]....
        /*0158*/ 	.word	0x000006a0


	//   ....[11]....
        /*015c*/ 	.word	0x000006c0


	//   ....[12]....
        /*0160*/ 	.word	0x000006e0


	//   ....[13]....
        /*0164*/ 	.word	0x00000700


	//   ....[14]....
        /*0168*/ 	.word	0x00000720


	//   ....[15]....
        /*016c*/ 	.word	0x00000730


	//   ....[16]....
        /*0170*/ 	.word	0x00000750


	//   ....[17]....
        /*0174*/ 	.word	0x00000770


	//   ....[18]....
        /*0178*/ 	.word	0x000007b0


	//   ....[19]....
        /*017c*/ 	.word	0x000007d0


	//   ....[20]....
        /*0180*/ 	.word	0x000007f0


	//   ....[21]....
        /*0184*/ 	.word	0x00000810


	//   ....[22]....
        /*0188*/ 	.word	0x00000830


	//   ....[23]....
        /*018c*/ 	.word	0x00000840


	//   ....[24]....
        /*0190*/ 	.word	0x00000850


	//   ....[25]....
        /*0194*/ 	.word	0x00000870


	//   ....[26]....
        /*0198*/ 	.word	0x00000890


	//   ....[27]....
        /*019c*/ 	.word	0x000008d0


	//   ....[28]....
        /*01a0*/ 	.word	0x000008f0


	//   ....[29]....
        /*01a4*/ 	.word	0x00000910


	//   ....[30]....
        /*01a8*/ 	.word	0x00000930


	//   ....[31]....
        /*01ac*/ 	.word	0x00000950


	//   ....[32]....
        /*01b0*/ 	.word	0x00000970


	//   ....[33]....
        /*01b4*/ 	.word	0x00000990


	//   ....[34]....
        /*01b8*/ 	.word	0x000009c0


	//   ....[35]....
        /*01bc*/ 	.word	0x000009e0


	//   ....[36]....
        /*01c0*/ 	.word	0x00000a10


	//   ....[37]....
        /*01c4*/ 	.word	0x00000a40


	//   ....[38]....
        /*01c8*/ 	.word	0x00000a60


	//   ....[39]....
        /*01cc*/ 	.word	0x00000a80


	//   ....[40]....
        /*01d0*/ 	.word	0x00000aa0


	//   ....[41]....
        /*01d4*/ 	.word	0x00000ac0


	//   ....[42]....
        /*01d8*/ 	.word	0x00000ad0


	//   ....[43]....
        /*01dc*/ 	.word	0x00000b00


	//   ....[44]....
        /*01e0*/ 	.word	0x00000b20


	//----- nvinfo : EIATTR_VRC_CTA_INIT_COUNT
	.align		4
.L_25:
        /*01e4*/ 	.byte	0x02, 0x4a
	.zero		1
	.zero		1


	//----- nvinfo : EIATTR_EXIT_INSTR_OFFSETS
	.align		4
        /*01e8*/ 	.byte	0x04, 0x1c
        /*01ea*/ 	.short	(.L_27 - .L_26)


	//   ....[0]....
.L_26:
        /*01ec*/ 	.word	0x00000c20


	//   ....[1]....
        /*01f0*/ 	.word	0x00000c40


	//----- nvinfo : EIATTR_CRS_STACK_SIZE
	.align		4
.L_27:
        /*01f4*/ 	.byte	0x04, 0x1e
        /*01f6*/ 	.short	(.L_29 - .L_28)
.L_28:
        /*01f8*/ 	.word	0x00000000


	//----- nvinfo : EIATTR_CBANK_PARAM_SIZE
	.align		4
.L_29:
        /*01fc*/ 	.byte	0x03, 0x19
        /*01fe*/ 	.short	0x0024


	//----- nvinfo : EIATTR_PARAM_CBANK
	.align		4
        /*0200*/ 	.byte	0x04, 0x0a
        /*0202*/ 	.short	(.L_31 - .L_30)
	.align		4
.L_30:
        /*0204*/ 	.word	index@(.nv.constant0._Z14cellHistKernelPKfS0_Pfiii)
        /*0208*/ 	.short	0x0380
        /*020a*/ 	.short	0x0024


	//----- nvinfo : EIATTR_SW_WAR
	.align		4
.L_31:
        /*020c*/ 	.byte	0x04, 0x36
        /*020e*/ 	.short	(.L_33 - .L_32)
.L_32:
        /*0210*/ 	.word	0x00000008
.L_33:


//--------------------- .nv.callgraph             --------------------------
	.section	.nv.callgraph,"",@"SHT_CUDA_CALLGRAPH"
	.align	4
	.sectionentsize	8
	.align		4
        /*0000*/ 	.word	0x00000000
	.align		4
        /*0004*/ 	.word	0xffffffff
	.align		4
        /*0008*/ 	.word	0x00000000
	.align		4
        /*000c*/ 	.word	0xfffffffe
	.align		4
        /*0010*/ 	.word	0x00000000
	.align		4
        /*0014*/ 	.word	0xfffffffd
	.align		4
        /*0018*/ 	.word	0x00000000
	.align		4
        /*001c*/ 	.word	0xfffffffc


//--------------------- .text._Z14cellHistKernelPKfS0_Pfiii --------------------------
	.section	.text._Z14cellHistKernelPKfS0_Pfiii,"ax",@progbits
	.align	128
        .global         _Z14cellHistKernelPKfS0_Pfiii
        .type           _Z14cellHistKernelPKfS0_Pfiii,@function
        .size           _Z14cellHistKernelPKfS0_Pfiii,(.L_x_20 - _Z14cellHistKernelPKfS0_Pfiii)
        .other          _Z14cellHistKernelPKfS0_Pfiii,@"STO_CUDA_ENTRY STV_DEFAULT"
_Z14cellHistKernelPKfS0_Pfiii:
.text._Z14cellHistKernelPKfS0_Pfiii:
[----:B------:R-:W0:Y:S01]  /*0000*/  LDC R1, c[0x0][0x37c] ;  /* 0x0000df00ff017b82 */ /* 0x000e220000000800 */
[----:B------:R-:W1:Y:S07]  /*0010*/  S2R R21, SR_TID.X ;  /* 0x0000000000157919 */ /* 0x000e6e0000002100 */
[----:B------:R-:W2:Y:S01]  /*0020*/  S2UR UR5, SR_CTAID.Y ;  /* 0x00000000000579c3 */ /* 0x000ea20000002600 */
[----:B0-----:R-:W-:Y:S01]  /*0030*/  IADD3 R1, PT, PT, R1, -0x28, RZ ;  /* 0xffffffd801017810 */ /* 0x001fe20007ffe0ff */
[----:B------:R-:W0:Y:S01]  /*0040*/  LDCU.64 UR6, c[0x0][0x358] ;  /* 0x00006b00ff0677ac */ /* 0x000e220008000a00 */
[----:B------:R-:W3:Y:S01]  /*0050*/  S2R R20, SR_CTAID.X ;  /* 0x0000000000147919 */ /* 0x000ee20000002500 */
[----:B------:R-:W-:Y:S01]  /*0060*/  BSSY.RECONVERGENT B0, `(.L_x_0) ;  /* 0x000002b000007945 */ /* 0x000fe20003800200 */
[----:B------:R-:W-:Y:S01]  /*0070*/  HFMA2 R2, -RZ, RZ, 2.8125, 0 ;  /* 0x41a00000ff027431 */ /* 0x000fe200000001ff */
[----:B------:R-:W-:Y:S01]  /*0080*/  MOV R0, R1 ;  /* 0x0000000100007202 */ /* 0x000fe20000000f00 */
[----:B------:R4:W-:Y:S04]  /*0090*/  STL.64 [R1], RZ ;  /* 0x000000ff01007387 */ /* 0x0009e80000100a00 */
[----:B------:R4:W-:Y:S04]  /*00a0*/  STL.64 [R1+0x8], RZ ;  /* 0x000008ff01007387 */ /* 0x0009e80000100a00 */
[----:B------:R4:W-:Y:S04]  /*00b0*/  STL.64 [R1+0x10], RZ ;  /* 0x000010ff01007387 */ /* 0x0009e80000100a00 */
[----:B------:R4:W-:Y:S04]  /*00c0*/  STL.64 [R1+0x18], RZ ;  /* 0x000018ff01007387 */ /* 0x0009e80000100a00 */
[----:B------:R4:W-:Y:S01]  /*00d0*/  STL [R1+0x20], RZ ;  /* 0x000020ff01007387 */ /* 0x0009e20000100800 */
[----:B--2---:R-:W-:Y:S01]  /*00e0*/  USHF.L.U32 UR4, UR5, 0x3, URZ ;  /* 0x0000000305047899 */ /* 0x004fe200080006ff */
[----:B-1----:R-:W-:-:S02]  /*00f0*/  ISETP.GT.U32.AND P0, PT, R21, 0x3f, PT ;  /* 0x0000003f1500780c */ /* 0x002fc40003f04070 */
[----:B------:R-:W-:-:S04]  /*0100*/  LOP3.LUT R3, R21, 0x7, RZ, 0xc0, !PT ;  /* 0x0000000715037812 */ /* 0x000fc800078ec0ff */
[----:B---3--:R-:W-:-:S07]  /*0110*/  LEA R3, R20, R3, 0x3 ;  /* 0x0000000314037211 */ /* 0x008fce00078e18ff */
[----:B0---4-:R-:W-:Y:S05]  /*0120*/  @P0 BRA `(.L_x_1) ;  /* 0x0000000000780947 */ /* 0x011fea0003800000 */
[----:B------:R-:W0:Y:S01]  /*0130*/  LDC.64 R8, c[0x0][0x388] ;  /* 0x0000e200ff087b82 */ /* 0x000e220000000a00 */
[----:B------:R-:W1:Y:S01]  /*0140*/  LDCU UR8, c[0x0][0x398] ;  /* 0x00007300ff0877ac */ /* 0x000e620008000800 */
[----:B------:R-:W-:-:S06]  /*0150*/  LEA.HI R4, R21, UR4, RZ, 0x1d ;  /* 0x0000000415047c11 */ /* 0x000fcc000f8fe8ff */
[----:B------:R-:W2:Y:S01]  /*0160*/  LDC.64 R6, c[0x0][0x380] ;  /* 0x0000e000ff067b82 */ /* 0x000ea20000000a00 */
[----:B-1----:R-:W-:-:S04]  /*0170*/  IMAD R5, R4, UR8, R3 ;  /* 0x0000000804057c24 */ /* 0x002fc8000f8e0203 */
[----:B0-----:R-:W-:-:S05]  /*0180*/  IMAD.WIDE R8, R5, 0x4, R8 ;  /* 0x0000000405087825 */ /* 0x001fca00078e0208 */
[----:B------:R-:W3:Y:S01]  /*0190*/  LDG.E.CONSTANT R4, desc[UR6][R8.64] ;  /* 0x0000000608047981 */ /* 0x000ee2000c1e9900 */
[----:B--2---:R-:W-:-:S06]  /*01a0*/  IMAD.WIDE R6, R5, 0x4, R6 ;  /* 0x0000000405067825 */ /* 0x004fcc00078e0206 */
[----:B------:R0:W5:Y:S01]  /*01b0*/  LDG.E.CONSTANT R6, desc[UR6][R6.64] ;  /* 0x0000000606067981 */ /* 0x000162000c1e9900 */
[----:B------:R-:W-:Y:S01]  /*01c0*/  MOV R10, 0x3d4ccccd ;  /* 0x3d4ccccd000a7802 */ /* 0x000fe20000000f00 */
[----:B------:R-:W-:Y:S04]  /*01d0*/  BSSY.RECONVERGENT B1, `(.L_x_2) ;  /* 0x000000d000017945 */ /* 0x000fe80003800200 */
[----:B------:R-:W-:-:S04]  /*01e0*/  FFMA R5, R10, -R2, 1 ;  /* 0x3f8000000a057423 */ /* 0x000fc80000000802 */
[----:B------:R-:W-:Y:S01]  /*01f0*/  FFMA R5, R5, R10, 0.050000000745058059692 ;  /* 0x3d4ccccd05057423 */ /* 0x000fe2000000000a */
[----:B---3--:R-:W-:-:S04]  /*0200*/  FMUL R4, R4, 57.295780181884765625 ;  /* 0x42652ee104047820 */ /* 0x008fc80000400000 */
[----:B------:R-:W1:Y:S01]  /*0210*/  FCHK P0, R4, 20 ;  /* 0x41a0000004007902 */ /* 0x000e620000000000 */
[----:B------:R-:W-:-:S04]  /*0220*/  FFMA R10, R4, R5, RZ ;  /* 0x00000005040a7223 */ /* 0x000fc800000000ff */
[----:B------:R-:W-:-:S04]  /*0230*/  FFMA R11, R10, -20, R4 ;  /* 0xc1a000000a0b7823 */ /* 0x000fc80000000004 */
[----:B------:R-:W-:Y:S01]  /*0240*/  FFMA R5, R5, R11, R10 ;  /* 0x0000000b05057223 */ /* 0x000fe2000000000a */
[----:B01----:R-:W-:Y:S06]  /*0250*/  @!P0 BRA `(.L_x_3) ;  /* 0x0000000000108947 */ /* 0x003fec0003800000 */
[----:B------:R-:W-:Y:S02]  /*0260*/  MOV R5, R4 ;  /* 0x0000000400057202 */ /* 0x000fe40000000f00 */
[----:B------:R-:W-:-:S07]  /*0270*/  MOV R8, 0x290 ;  /* 0x0000029000087802 */ /* 0x000fce0000000f00 */
[----:B-----5:R-:W-:Y:S05]  /*0280*/  CALL.REL.NOINC `($__internal_0_$__cuda_sm3x_div_rn_noftz_f32_slowpath) ;  /* 0x0000000800707944 */ /* 0x020fea0003c00000 */
[----:B------:R-:W-:-:S07]  /*0290*/  MOV R5, R4 ;  /* 0x0000000400057202 */ /* 0x000fce0000000f00 */
.L_x_3:
[----:B------:R-:W-:Y:S05]  /*02a0*/  BSYNC.RECONVERGENT B1 ;  /* 0x0000000000017941 */ /* 0x000fea0003800200 */
.L_x_2:
[----:B------:R-:W0:Y:S02]  /*02b0*/  F2I.TRUNC.NTZ R5, R5 ;  /* 0x0000000500057305 */ /* 0x000e24000020f100 */
[----:B0-----:R-:W-:-:S04]  /*02c0*/  VIMNMX R7, PT, PT, R5, 0x8, PT ;  /* 0x0000000805077848 */ /* 0x001fc80003fe0100 */
[----:B------:R-:W-:-:S05]  /*02d0*/  LEA R7, R7, R0, 0x2 ;  /* 0x0000000007077211 */ /* 0x000fca00078e10ff */
[----:B------:R-:W2:Y:S02]  /*02e0*/  LDL R9, [R7] ;  /* 0x0000000007097983 */ /* 0x000ea40000100800 */
[----:B--2--5:R-:W-:-:S05]  /*02f0*/  FADD R6, R6, R9 ;  /* 0x0000000906067221 */ /* 0x024fca0000000000 */
[----:B------:R0:W-:Y:S02]  /*0300*/  STL [R7], R6 ;  /* 0x0000000607007387 */ /* 0x0001e40000100800 */
.L_x_1:
[----:B------:R-:W-:Y:S05]  /*0310*/  BSYNC.RECONVERGENT B0 ;  /* 0x0000000000007941 */ /* 0x000fea0003800200 */
.L_x_0:
[----:B------:R-:W-:Y:S01]  /*0320*/  ISETP.GT.U32.AND P0, PT, R21, 0x1f, PT ;  /* 0x0000001f1500780c */ /* 0x000fe20003f04070 */
[----:B------:R-:W-:-:S12]  /*0330*/  BSSY.RECONVERGENT B0, `(.L_x_4) ;  /* 0x0000021000007945 */ /* 0x000fd80003800200 */
[----:B------:R-:W-:Y:S05]  /*0340*/  @P0 BRA `(.L_x_5) ;  /* 0x00000000007c0947 */ /* 0x000fea0003800000 */
[----:B------:R-:W1:Y:S01]  /*0350*/  LDC.64 R4, c[0x0][0x388] ;  /* 0x0000e200ff047b82 */ /* 0x000e620000000a00 */
[----:B------:R-:W2:Y:S01]  /*0360*/  LDCU UR8, c[0x0][0x398] ;  /* 0x00007300ff0877ac */ /* 0x000ea20008000800 */
[----:B0-----:R-:W-:-:S04]  /*0370*/  IADD3 R6, PT, PT, R21, 0x20, RZ ;  /* 0x0000002015067810 */ /* 0x001fc80007ffe0ff */
[----:B------:R-:W-:Y:S02]  /*0380*/  LEA.HI R8, R6, UR4, RZ, 0x1d ;  /* 0x0000000406087c11 */ /* 0x000fe4000f8fe8ff */
[----:B------:R-:W0:Y:S03]  /*0390*/  LDC.64 R6, c[0x0][0x380] ;  /* 0x0000e000ff067b82 */ /* 0x000e260000000a00 */
[----:B--2---:R-:W-:-:S04]  /*03a0*/  IMAD R3, R8, UR8, R3 ;  /* 0x0000000808037c24 */ /* 0x004fc8000f8e0203 */
[----:B-1----:R-:W-:-:S06]  /*03b0*/  IMAD.WIDE R4, R3, 0x4, R4 ;  /* 0x0000000403047825 */ /* 0x002fcc00078e0204 */
[----:B------:R-:W2:Y:S01]  /*03c0*/  LDG.E.CONSTANT R4, desc[UR6][R4.64] ;  /* 0x0000000604047981 */ /* 0x000ea2000c1e9900 */
[----:B0-----:R-:W-:-:S06]  /*03d0*/  IMAD.WIDE R6, R3, 0x4, R6 ;  /* 0x0000000403067825 */ /* 0x001fcc00078e0206 */
[----:B------:R0:W5:Y:S01]  /*03e0*/  LDG.E.CONSTANT R6, desc[UR6][R6.64] ;  /* 0x0000000606067981 */ /* 0x000162000c1e9900 */
[----:B------:R-:W-:Y:S01]  /*03f0*/  IMAD.MOV.U32 R3, RZ, RZ, 0x3d4ccccd ;  /* 0x3d4ccccdff037424 */ /* 0x000fe200078e00ff */
[----:B------:R-:W-:Y:S03]  /*0400*/  BSSY.RECONVERGENT B1, `(.L_x_6) ;  /* 0x000000d000017945 */ /* 0x000fe60003800200 */
[----:B------:R-:W-:-:S04]  /*0410*/  FFMA R10, R3, -R2, 1 ;  /* 0x3f800000030a7423 */ /* 0x000fc80000000802 */
[----:B------:R-:W-:Y:S01]  /*0420*/  FFMA R3, R10, R3, 0.050000000745058059692 ;  /* 0x3d4ccccd0a037423 */ /* 0x000fe20000000003 */
[----:B--2---:R-:W-:-:S04]  /*0430*/  FMUL R8, R4, 57.295780181884765625 ;  /* 0x42652ee104087820 */ /* 0x004fc80000400000 */
        /* <DEDUP_REMOVED lines=9> */
.L_x_7:
[----:B------:R-:W-:Y:S05]  /*04d0*/  BSYNC.RECONVERGENT B1 ;  /* 0x0000000000017941 */ /* 0x000fea0003800200 */
.L_x_6:
[----:B------:R-:W0:Y:S02]  /*04e0*/  F2I.TRUNC.NTZ R3, R3 ;  /* 0x0000000300037305 */ /* 0x000e24000020f100 */
[----:B0-----:R-:W-:-:S04]  /*04f0*/  VIMNMX R5, PT, PT, R3, 0x8, PT ;  /* 0x0000000803057848 */ /* 0x001fc80003fe0100 */
[----:B------:R-:W-:-:S05]  /*0500*/  LEA R5, R5, R0, 0x2 ;  /* 0x0000000005057211 */ /* 0x000fca00078e10ff */
[----:B------:R-:W2:Y:S02]  /*0510*/  LDL R7, [R5] ;  /* 0x0000000005077983 */ /* 0x000ea40000100800 */
[----:B--2--5:R-:W-:-:S05]  /*0520*/  FADD R6, R6, R7 ;  /* 0x0000000706067221 */ /* 0x024fca0000000000 */
[----:B------:R1:W-:Y:S02]  /*0530*/  STL [R5], R6 ;  /* 0x0000000605007387 */ /* 0x0003e40000100800 */
.L_x_5:
[----:B------:R-:W-:Y:S05]  /*0540*/  BSYNC.RECONVERGENT B0 ;  /* 0x0000000000007941 */ /* 0x000fea0003800200 */
.L_x_4:
[----:B------:R-:W2:Y:S04]  /*0550*/  LDL.64 R18, [R1] ;  /* 0x0000000001127983 */ /* 0x000ea80000100a00 */
[----:B01----:R-:W3:Y:S04]  /*0560*/  LDL.64 R6, [R1+0x8] ;  /* 0x0000080001067983 */ /* 0x003ee80000100a00 */
[----:B------:R-:W4:Y:S04]  /*0570*/  LDL.64 R4, [R1+0x10] ;  /* 0x0000100001047983 */ /* 0x000f280000100a00 */
[----:B------:R-:W5:Y:S04]  /*0580*/  LDL.64 R2, [R1+0x18] ;  /* 0x0000180001027983 */ /* 0x000f680000100a00 */
[----:B------:R-:W5:Y:S01]  /*0590*/  LDL R9, [R1+0x20] ;  /* 0x0000200001097983 */ /* 0x000f620000100800 */
[----:B------:R-:W-:-:S03]  /*05a0*/  ISETP.NE.AND P0, PT, R21, RZ, PT ;  /* 0x000000ff1500720c */ /* 0x000fc60003f05270 */
[----:B--2---:R-:W0:Y:S04]  /*05b0*/  SHFL.DOWN PT, R12, R19, 0x10, 0x1f ;  /* 0x0a001f00130c7f89 */ /* 0x004e2800000e0000 */
[----:B------:R-:W1:Y:S04]  /*05c0*/  SHFL.DOWN PT, R13, R18, 0x10, 0x1f ;  /* 0x0a001f00120d7f89 */ /* 0x000e6800000e0000 */
[----:B---3--:R-:W2:Y:S04]  /*05d0*/  SHFL.DOWN PT, R15, R6, 0x10, 0x1f ;  /* 0x0a001f00060f7f89 */ /* 0x008ea800000e0000 */
[----:B----4-:R-:W3:Y:S04]  /*05e0*/  SHFL.DOWN PT, R17, R4, 0x10, 0x1f ;  /* 0x0a001f0004117f89 */ /* 0x010ee800000e0000 */
[----:B------:R-:W4:Y:S04]  /*05f0*/  SHFL.DOWN PT, R16, R5, 0x10, 0x1f ;  /* 0x0a001f0005107f89 */ /* 0x000f2800000e0000 */
[----:B------:R-:W4:Y:S04]  /*0600*/  SHFL.DOWN PT, R14, R7, 0x10, 0x1f ;  /* 0x0a001f00070e7f89 */ /* 0x000f2800000e0000 */
[----:B-----5:R-:W5:Y:S01]  /*0610*/  SHFL.DOWN PT, R11, R2, 0x10, 0x1f ;  /* 0x0a001f00020b7f89 */ /* 0x020f6200000e0000 */
[----:B0-----:R-:W-:-:S03]  /*0620*/  FADD R12, R12, R19 ;  /* 0x000000130c0c7221 */ /* 0x001fc60000000000 */
[----:B------:R-:W0:Y:S01]  /*0630*/  SHFL.DOWN PT, R10, R3, 0x10, 0x1f ;  /* 0x0a001f00030a7f89 */ /* 0x000e2200000e0000 */
[----:B-1----:R-:W-:-:S03]  /*0640*/  FADD R0, R18, R13 ;  /* 0x0000000d12007221 */ /* 0x002fc60000000000 */
[----:B------:R-:W1:Y:S01]  /*0650*/  SHFL.DOWN PT, R8, R9, 0x10, 0x1f ;  /* 0x0a001f0009087f89 */ /* 0x000e6200000e0000 */
[----:B--2---:R-:W-:Y:S01]  /*0660*/  FADD R15, R6, R15 ;  /* 0x0000000f060f7221 */ /* 0x004fe20000000000 */
[----:B---3--:R-:W-:Y:S02]  /*0670*/  FADD R17, R4, R17 ;  /* 0x0000001104117221 */ /* 0x008fe40000000000 */
[----:B------:R-:W2:Y:S01]  /*0680*/  SHFL.DOWN PT, R23, R12, 0x8, 0x1f ;  /* 0x09001f000c177f89 */ /* 0x000ea200000e0000 */
[----:B----4-:R-:W-:-:S03]  /*0690*/  FADD R16, R16, R5 ;  /* 0x0000000510107221 */ /* 0x010fc60000000000 */
[----:B------:R-:W3:Y:S01]  /*06a0*/  SHFL.DOWN PT, R19, R0, 0x8, 0x1f ;  /* 0x09001f0000137f89 */ /* 0x000ee200000e0000 */
[----:B------:R-:W-:-:S03]  /*06b0*/  FADD R14, R14, R7 ;  /* 0x000000070e0e7221 */ /* 0x000fc60000000000 */
[----:B------:R-:W4:Y:S01]  /*06c0*/  SHFL.DOWN PT, R18, R15, 0x8, 0x1f ;  /* 0x09001f000f127f89 */ /* 0x000f2200000e0000 */
[----:B-----5:R-:W-:-:S03]  /*06d0*/  FADD R2, R2, R11 ;  /* 0x0000000b02027221 */ /* 0x020fc60000000000 */
[----:B------:R-:W5:Y:S01]  /*06e0*/  SHFL.DOWN PT, R4, R17, 0x8, 0x1f ;  /* 0x09001f0011047f89 */ /* 0x000f6200000e0000 */
[----:B0-----:R-:W-:-:S03]  /*06f0*/  FADD R5, R10, R3 ;  /* 0x000000030a057221 */ /* 0x001fc60000000000 */
[----:B------:R-:W0:Y:S01]  /*0700*/  SHFL.DOWN PT, R25, R14, 0x8, 0x1f ;  /* 0x09001f000e197f89 */ /* 0x000e2200000e0000 */
[----:B-1----:R-:W-:-:S03]  /*0710*/  FADD R8, R9, R8 ;  /* 0x0000000809087221 */ /* 0x002fc60000000000 */
[----:B------:R-:W1:Y:S04]  /*0720*/  SHFL.DOWN PT, R13, R16, 0x8, 0x1f ;  /* 0x09001f00100d7f89 */ /* 0x000e6800000e0000 */
[----:B------:R-:W1:Y:S01]  /*0730*/  SHFL.DOWN PT, R7, R2, 0x8, 0x1f ;  /* 0x09001f0002077f89 */ /* 0x000e6200000e0000 */
[----:B--2---:R-:W-:-:S03]  /*0740*/  FADD R10, R12, R23 ;  /* 0x000000170c0a7221 */ /* 0x004fc60000000000 */
[----:B------:R-:W2:Y:S01]  /*0750*/  SHFL.DOWN PT, R6, R5, 0x8, 0x1f ;  /* 0x09001f0005067f89 */ /* 0x000ea200000e0000 */
[----:B---3--:R-:W-:-:S03]  /*0760*/  FADD R3, R0, R19 ;  /* 0x0000001300037221 */ /* 0x008fc60000000000 */
[----:B------:R-:W3:Y:S01]  /*0770*/  SHFL.DOWN PT, R11, R8, 0x8, 0x1f ;  /* 0x09001f00080b7f89 */ /* 0x000ee200000e0000 */
[----:B----4-:R-:W-:Y:S01]  /*0780*/  FADD R15, R15, R18 ;  /* 0x000000120f0f7221 */ /* 0x010fe20000000000 */
[----:B-----5:R-:W-:Y:S01]  /*0790*/  FADD R12, R17, R4 ;  /* 0x00000004110c7221 */ /* 0x020fe20000000000 */
[----:B0-----:R-:W-:-:S04]  /*07a0*/  FADD R18, R14, R25 ;  /* 0x000000190e127221 */ /* 0x001fc80000000000 */
[----:B------:R-:W0:Y:S01]  /*07b0*/  SHFL.DOWN PT, R23, R12, 0x4, 0x1f ;  /* 0x08801f000c177f89 */ /* 0x000e2200000e0000 */
[----:B-1----:R-:W-:-:S03]  /*07c0*/  FADD R0, R16, R13 ;  /* 0x0000000d10007221 */ /* 0x002fc60000000000 */
[----:B------:R-:W1:Y:S01]  /*07d0*/  SHFL.DOWN PT, R14, R3, 0x4, 0x1f ;  /* 0x08801f00030e7f89 */ /* 0x000e6200000e0000 */
[----:B------:R-:W-:-:S03]  /*07e0*/  FADD R4, R2, R7 ;  /* 0x0000000702047221 */ /* 0x000fc60000000000 */
[----:B------:R-:W4:Y:S01]  /*07f0*/  SHFL.DOWN PT, R13, R10, 0x4, 0x1f ;  /* 0x08801f000a0d7f89 */ /* 0x000f2200000e0000 */
[----:B--2---:R-:W-:-:S03]  /*0800*/  FADD R5, R5, R6 ;  /* 0x0000000605057221 */ /* 0x004fc60000000000 */
[----:B------:R-:W2:Y:S01]  /*0810*/  SHFL.DOWN PT, R16, R15, 0x4, 0x1f ;  /* 0x08801f000f107f89 */ /* 0x000ea200000e0000 */
[----:B---3--:R-:W-:-:S03]  /*0820*/  FADD R11, R8, R11 ;  /* 0x0000000b080b7221 */ /* 0x008fc60000000000 */
[----:B------:R-:W3:Y:S04]  /*0830*/  SHFL.DOWN PT, R17, R18, 0x4, 0x1f ;  /* 0x08801f0012117f89 */ /* 0x000ee800000e0000 */
[----:B------:R-:W5:Y:S04]  /*0840*/  SHFL.DOWN PT, R9, R0, 0x4, 0x1f ;  /* 0x08801f0000097f89 */ /* 0x000f6800000e0000 */
[----:B------:R-:W5:Y:S01]  /*0850*/  SHFL.DOWN PT, R7, R4, 0x4, 0x1f ;  /* 0x08801f0004077f89 */ /* 0x000f6200000e0000 */
[----:B0-----:R-:W-:-:S03]  /*0860*/  FADD R12, R12, R23 ;  /* 0x000000170c0c7221 */ /* 0x001fc60000000000 */
[----:B------:R-:W0:Y:S01]  /*0870*/  SHFL.DOWN PT, R6, R5, 0x4, 0x1f ;  /* 0x08801f0005067f89 */ /* 0x000e2200000e0000 */
[----:B-1----:R-:W-:-:S03]  /*0880*/  FADD R14, R3, R14 ;  /* 0x0000000e030e7221 */ /* 0x002fc60000000000 */
[----:B------:R-:W1:Y:S01]  /*0890*/  SHFL.DOWN PT, R2, R11, 0x4, 0x1f ;  /* 0x08801f000b027f89 */ /* 0x000e6200000e0000 */
[----:B----4-:R-:W-:Y:S02]  /*08a0*/  FADD R10, R10, R13 ;  /* 0x0000000d0a0a7221 */ /* 0x010fe40000000000 */
[----:B------:R-:W4:Y:S01]  /*08b0*/  LDC R13, c[0x0][0x3a0] ;  /* 0x0000e800ff0d7b82 */ /* 0x000f220000000800 */
[----:B--2---:R-:W-:Y:S01]  /*08c0*/  FADD R16, R15, R16 ;  /* 0x000000100f107221 */ /* 0x004fe20000000000 */
[----:B------:R-:W2:Y:S01]  /*08d0*/  SHFL.DOWN PT, R19, R14, 0x2, 0x1f ;  /* 0x08401f000e137f89 */ /* 0x000ea200000e0000 */
[----:B---3--:R-:W-:-:S03]  /*08e0*/  FADD R18, R18, R17 ;  /* 0x0000001112127221 */ /* 0x008fc60000000000 */
[----:B------:R-:W3:Y:S01]  /*08f0*/  SHFL.DOWN PT, R23, R10, 0x2, 0x1f ;  /* 0x08401f000a177f89 */ /* 0x000ee200000e0000 */
[----:B-----5:R-:W-:-:S03]  /*0900*/  FADD R0, R0, R9 ;  /* 0x0000000900007221 */ /* 0x020fc60000000000 */
[----:B------:R-:W5:Y:S01]  /*0910*/  SHFL.DOWN PT, R17, R16, 0x2, 0x1f ;  /* 0x08401f0010117f89 */ /* 0x000f6200000e0000 */
[----:B------:R-:W-:-:S03]  /*0920*/  FADD R4, R4, R7 ;  /* 0x0000000704047221 */ /* 0x000fc60000000000 */
[----:B------:R-:W5:Y:S01]  /*0930*/  SHFL.DOWN PT, R3, R18, 0x2, 0x1f ;  /* 0x08401f0012037f89 */ /* 0x000f6200000e0000 */
[----:B0-----:R-:W-:-:S03]  /*0940*/  FADD R5, R5, R6 ;  /* 0x0000000605057221 */ /* 0x001fc60000000000 */
[----:B------:R-:W0:Y:S01]  /*0950*/  SHFL.DOWN PT, R15, R12, 0x2, 0x1f ;  /* 0x08401f000c0f7f89 */ /* 0x000e2200000e0000 */
[----:B-1----:R-:W-:-:S03]  /*0960*/  FADD R11, R11, R2 ;  /* 0x000000020b0b7221 */ /* 0x002fc60000000000 */
[----:B------:R-:W1:Y:S01]  /*0970*/  SHFL.DOWN PT, R7, R0, 0x2, 0x1f ;  /* 0x08401f0000077f89 */ /* 0x000e6200000e0000 */
[----:B----4-:R-:W-:-:S03]  /*0980*/  IMAD R13, R13, UR5, R20 ;  /* 0x000000050d0d7c24 */ /* 0x010fc6000f8e0214 */
[----:B------:R-:W4:Y:S01]  /*0990*/  SHFL.DOWN PT, R9, R4, 0x2, 0x1f ;  /* 0x08401f0004097f89 */ /* 0x000f2200000e0000 */
[----:B--2---:R-:W-:Y:S01]  /*09a0*/  FADD R14, R14, R19 ;  /* 0x000000130e0e7221 */ /* 0x004fe20000000000 */
[----:B------:R-:W-:Y:S02]  /*09b0*/  IMAD R13, R13, 0x9, RZ ;  /* 0x000000090d0d7824 */ /* 0x000fe400078e02ff */
[----:B------:R-:W2:Y:S01]  /*09c0*/  SHFL.DOWN PT, R6, R5, 0x2, 0x1f ;  /* 0x08401f0005067f89 */ /* 0x000ea200000e0000 */
[----:B---3--:R-:W-:-:S03]  /*09d0*/  FADD R10, R10, R23 ;  /* 0x000000170a0a7221 */ /* 0x008fc60000000000 */
[----:B------:R-:W3:Y:S01]  /*09e0*/  SHFL.DOWN PT, R8, R11, 0x2, 0x1f ;  /* 0x08401f000b087f89 */ /* 0x000ee200000e0000 */
[----:B-----5:R-:W-:Y:S01]  /*09f0*/  FADD R16, R16, R17 ;  /* 0x0000001110107221 */ /* 0x020fe20000000000 */
[----:B------:R-:W-:Y:S02]  /*0a00*/  FADD R18, R18, R3 ;  /* 0x0000000312127221 */ /* 0x000fe40000000000 */
[----:B------:R-:W5:Y:S01]  /*0a10*/  SHFL.DOWN PT, R23, R14, 0x1, 0x1f ;  /* 0x08201f000e177f89 */ /* 0x000f6200000e0000 */
[----:B------:R-:W5:Y:S01]  /*0a20*/  LDC.64 R2, c[0x0][0x390] ;  /* 0x0000e400ff027b82 */ /* 0x000f620000000a00 */
[----:B0-----:R-:W-:Y:S02]  /*0a30*/  FADD R15, R12, R15 ;  /* 0x0000000f0c0f7221 */ /* 0x001fe40000000000 */
[----:B------:R-:W0:Y:S01]  /*0a40*/  SHFL.DOWN PT, R17, R10, 0x1, 0x1f ;  /* 0x08201f000a117f89 */ /* 0x000e2200000e0000 */
[----:B-1----:R-:W-:-:S03]  /*0a50*/  FADD R7, R0, R7 ;  /* 0x0000000700077221 */ /* 0x002fc60000000000 */
[----:B------:R-:W1:Y:S01]  /*0a60*/  SHFL.DOWN PT, R19, R16, 0x1, 0x1f ;  /* 0x08201f0010137f89 */ /* 0x000e6200000e0000 */
[----:B----4-:R-:W-:-:S03]  /*0a70*/  FADD R9, R4, R9 ;  /* 0x0000000904097221 */ /* 0x010fc60000000000 */
[----:B------:R-:W4:Y:S01]  /*0a80*/  SHFL.DOWN PT, R25, R18, 0x1, 0x1f ;  /* 0x08201f0012197f89 */ /* 0x000f2200000e0000 */
[----:B--2---:R-:W-:-:S03]  /*0a90*/  FADD R5, R5, R6 ;  /* 0x0000000605057221 */ /* 0x004fc60000000000 */
[----:B------:R-:W2:Y:S01]  /*0aa0*/  SHFL.DOWN PT, R12, R15, 0x1, 0x1f ;  /* 0x08201f000f0c7f89 */ /* 0x000ea200000e0000 */
[----:B---3--:R-:W-:-:S03]  /*0ab0*/  FADD R8, R11, R8 ;  /* 0x000000080b087221 */ /* 0x008fc60000000000 */
[----:B------:R-:W3:Y:S04]  /*0ac0*/  SHFL.DOWN PT, R6, R7, 0x1, 0x1f ;  /* 0x08201f0007067f89 */ /* 0x000ee800000e0000 */
[----:B------:R-:W3:Y:S01]  /*0ad0*/  SHFL.DOWN PT, R4, R9, 0x1, 0x1f ;  /* 0x08201f0009047f89 */ /* 0x000ee200000e0000 */
[----:B-----5:R-:W-:Y:S01]  /*0ae0*/  FADD R23, R14, R23 ;  /* 0x000000170e177221 */ /* 0x020fe20000000000 */
[----:B------:R-:W-:Y:S02]  /*0af0*/  IMAD.WIDE R2, R13, 0x4, R2 ;  /* 0x000000040d027825 */ /* 0x000fe400078e0202 */
[----:B------:R-:W5:Y:S02]  /*0b00*/  SHFL.DOWN PT, R0, R5, 0x1, 0x1f ;  /* 0x08201f0005007f89 */ /* 0x000f6400000e0000 */
[----:B0-----:R-:W-:-:S02]  /*0b10*/  FADD R17, R10, R17 ;  /* 0x000000110a117221 */ /* 0x001fc40000000000 */
[----:B------:R-:W0:Y:S01]  /*0b20*/  SHFL.DOWN PT, R11, R8, 0x1, 0x1f ;  /* 0x08201f00080b7f89 */ /* 0x000e2200000e0000 */
[----:B-1----:R-:W-:Y:S01]  /*0b30*/  FADD R19, R16, R19 ;  /* 0x0000001310137221 */ /* 0x002fe20000000000 */
[----:B----4-:R-:W-:Y:S02]  /*0b40*/  FADD R25, R18, R25 ;  /* 0x0000001912197221 */ /* 0x010fe40000000000 */
[----:B------:R1:W-:Y:S01]  /*0b50*/  @!P0 STG.E desc[UR6][R2.64], R23 ;  /* 0x0000001702008986 */ /* 0x0003e2000c101906 */
[----:B--2---:R-:W-:-:S03]  /*0b60*/  FADD R15, R15, R12 ;  /* 0x0000000c0f0f7221 */ /* 0x004fc60000000000 */
[----:B------:R1:W-:Y:S01]  /*0b70*/  @!P0 STG.E desc[UR6][R2.64+0x4], R17 ;  /* 0x0000041102008986 */ /* 0x0003e2000c101906 */
[----:B---3--:R-:W-:-:S03]  /*0b80*/  FADD R7, R7, R6 ;  /* 0x0000000607077221 */ /* 0x008fc60000000000 */
[----:B------:R1:W-:Y:S01]  /*0b90*/  @!P0 STG.E desc[UR6][R2.64+0x8], R19 ;  /* 0x0000081302008986 */ /* 0x0003e2000c101906 */
[----:B------:R-:W-:-:S03]  /*0ba0*/  FADD R9, R9, R4 ;  /* 0x0000000409097221 */ /* 0x000fc60000000000 */
[----:B------:R1:W-:Y:S01]  /*0bb0*/  @!P0 STG.E desc[UR6][R2.64+0xc], R25 ;  /* 0x00000c1902008986 */ /* 0x0003e2000c101906 */
[----:B-----5:R-:W-:-:S03]  /*0bc0*/  FADD R5, R5, R0 ;  /* 0x0000000005057221 */ /* 0x020fc60000000000 */
[----:B------:R1:W-:Y:S01]  /*0bd0*/  @!P0 STG.E desc[UR6][R2.64+0x10], R15 ;  /* 0x0000100f02008986 */ /* 0x0003e2000c101906 */
[----:B0-----:R-:W-:-:S03]  /*0be0*/  FADD R11, R8, R11 ;  /* 0x0000000b080b7221 */ /* 0x001fc60000000000 */
[----:B------:R1:W-:Y:S04]  /*0bf0*/  @!P0 STG.E desc[UR6][R2.64+0x14], R7 ;  /* 0x0000140702008986 */ /* 0x0003e8000c101906 */
[----:B------:R1:W-:Y:S04]  /*0c00*/  @!P0 STG.E desc[UR6][R2.64+0x18], R9 ;  /* 0x0000180902008986 */ /* 0x0003e8000c101906 */
[----:B------:R1:W-:Y:S01]  /*0c10*/  @!P0 STG.E desc[UR6][R2.64+0x1c], R5 ;  /* 0x00001c0502008986 */ /* 0x0003e2000c101906 */
[----:B------:R-:W-:Y:S05]  /*0c20*/  @P0 EXIT ;  /* 0x000000000000094d */ /* 0x000fea0003800000 */
[----:B------:R-:W-:Y:S01]  /*0c30*/  STG.E desc[UR6][R2.64+0x20], R11 ;  /* 0x0000200b02007986 */ /* 0x000fe2000c101906 */
[----:B------:R-:W-:Y:S05]  /*0c40*/  EXIT ;  /* 0x000000000000794d */ /* 0x000fea0003800000 */
        .weak           $__internal_0_$__cuda_sm3x_div_rn_noftz_f32_slowpath
        .type           $__internal_0_$__cuda_sm3x_div_rn_noftz_f32_slowpath,@function
        .size           $__internal_0_$__cuda_sm3x_div_rn_noftz_f32_slowpath,(.L_x_20 - $__internal_0_$__cuda_sm3x_div_rn_noftz_f32_slowpath)
$__internal_0_$__cuda_sm3x_div_rn_noftz_f32_slowpath:
[----:B------:R-:W-:Y:S01]  /*0c50*/  SHF.R.U32.HI R9, RZ, 0x17, R2 ;  /* 0x00000017ff097819 */ /* 0x000fe20000011602 */
[----:B------:R-:W-:Y:S01]  /*0c60*/  BSSY.RECONVERGENT B2, `(.L_x_8) ;  /* 0x0000064000027945 */ /* 0x000fe20003800200 */
[----:B------:R-:W-:Y:S01]  /*0c70*/  SHF.R.U32.HI R4, RZ, 0x17, R5 ;  /* 0x00000017ff047819 */ /* 0x000fe20000011605 */
[----:B------:R-:W-:Y:S01]  /*0c80*/  HFMA2 R10, -RZ, RZ, 2.8125, 0 ;  /* 0x41a00000ff0a7431 */ /* 0x000fe200000001ff */
[----:B------:R-:W-:Y:S02]  /*0c90*/  LOP3.LUT R9, R9, 0xff, RZ, 0xc0, !PT ;  /* 0x000000ff09097812 */ /* 0x000fe400078ec0ff */
[----:B------:R-:W-:Y:S02]  /*0ca0*/  LOP3.LUT R14, R4, 0xff, RZ, 0xc0, !PT ;  /* 0x000000ff040e7812 */ /* 0x000fe400078ec0ff */
[----:B------:R-:W-:Y:S02]  /*0cb0*/  IADD3 R11, PT, PT, R9, -0x1, RZ ;  /* 0xffffffff090b7810 */ /* 0x000fe40007ffe0ff */
[----:B------:R-:W-:-:S02]  /*0cc0*/  IADD3 R12, PT, PT, R14, -0x1, RZ ;  /* 0xffffffff0e0c7810 */ /* 0x000fc40007ffe0ff */
[----:B------:R-:W-:-:S04]  /*0cd0*/  ISETP.GT.U32.AND P0, PT, R11, 0xfd, PT ;  /* 0x000000fd0b00780c */ /* 0x000fc80003f04070 */
[----:B------:R-:W-:-:S13]  /*0ce0*/  ISETP.GT.U32.OR P0, PT, R12, 0xfd, P0 ;  /* 0x000000fd0c00780c */ /* 0x000fda0000704470 */
[----:B------:R-:W-:Y:S01]  /*0cf0*/  @!P0 IMAD.MOV.U32 R7, RZ, RZ, RZ ;  /* 0x000000ffff078224 */ /* 0x000fe200078e00ff */
[----:B------:R-:W-:Y:S06]  /*0d00*/  @!P0 BRA `(.L_x_9) ;  /* 0x0000000000608947 */ /* 0x000fec0003800000 */
[----:B------:R-:W-:Y:S02]  /*0d10*/  MOV R4, 0x41a00000 ;  /* 0x41a0000000047802 */ /* 0x000fe40000000f00 */
[----:B------:R-:W-:Y:S02]  /*0d20*/  FSETP.GTU.FTZ.AND P0, PT, |R5|, +INF , PT ;  /* 0x7f8000000500780b */ /* 0x000fe40003f1c200 */
[----:B------:R-:W-:-:S04]  /*0d30*/  FSETP.GTU.FTZ.AND P1, PT, |R4|, +INF , PT ;  /* 0x7f8000000400780b */ /* 0x000fc80003f3c200 */
[----:B------:R-:W-:-:S13]  /*0d40*/  PLOP3.LUT P0, PT, P0, P1, PT, 0xf8, 0x8f ;  /* 0x00000000008f781c */ /* 0x000fda0000703f70 */
[----:B------:R-:W-:Y:S05]  /*0d50*/  @P0 BRA `(.L_x_10) ;  /* 0x00000004004c0947 */ /* 0x000fea0003800000 */
[----:B------:R-:W-:-:S13]  /*0d60*/  LOP3.LUT P0, RZ, R10, 0x7fffffff, R5, 0xc8, !PT ;  /* 0x7fffffff0aff7812 */ /* 0x000fda000780c805 */
[----:B------:R-:W-:Y:S05]  /*0d70*/  @!P0 BRA `(.L_x_11) ;  /* 0x00000004003c8947 */ /* 0x000fea0003800000 */
[C---:B------:R-:W-:Y:S02]  /*0d80*/  FSETP.NEU.FTZ.AND P2, PT, |R5|.reuse, +INF , PT ;  /* 0x7f8000000500780b */ /* 0x040fe40003f5d200 */
[----:B------:R-:W-:Y:S02]  /*0d90*/  FSETP.NEU.FTZ.AND P1, PT, |R4|, +INF , PT ;  /* 0x7f8000000400780b */ /* 0x000fe40003f3d200 */
[----:B------:R-:W-:-:S11]  /*0da0*/  FSETP.NEU.FTZ.AND P0, PT, |R5|, +INF , PT ;  /* 0x7f8000000500780b */ /* 0x000fd60003f1d200 */
[----:B------:R-:W-:Y:S05]  /*0db0*/  @!P1 BRA !P2, `(.L_x_11) ;  /* 0x00000004002c9947 */ /* 0x000fea0005000000 */
[----:B------:R-:W-:-:S04]  /*0dc0*/  LOP3.LUT P2, RZ, R5, 0x7fffffff, RZ, 0xc0, !PT ;  /* 0x7fffffff05ff7812 */ /* 0x000fc8000784c0ff */
[----:B------:R-:W-:-:S13]  /*0dd0*/  PLOP3.LUT P1, PT, P1, P2, PT, 0x2f, 0xf2 ;  /* 0x0000000000f2781c */ /* 0x000fda0000f24577 */
[----:B------:R-:W-:Y:S05]  /*0de0*/  @P1 BRA `(.L_x_12) ;  /* 0x0000000400181947 */ /* 0x000fea0003800000 */
[----:B------:R-:W-:-:S04]  /*0df0*/  LOP3.LUT P1, RZ, R10, 0x7fffffff, RZ, 0xc0, !PT ;  /* 0x7fffffff0aff7812 */ /* 0x000fc8000782c0ff */
[----:B------:R-:W-:-:S13]  /*0e00*/  PLOP3.LUT P0, PT, P0, P1, PT, 0x2f, 0xf2 ;  /* 0x0000000000f2781c */ /* 0x000fda0000702577 */
[----:B------:R-:W-:Y:S05]  /*0e10*/  @P0 BRA `(.L_x_13) ;  /* 0x0000000400000947 */ /* 0x000fea0003800000 */
[----:B------:R-:W-:Y:S02]  /*0e20*/  ISETP.GE.AND P0, PT, R12, RZ, PT ;  /* 0x000000ff0c00720c */ /* 0x000fe40003f06270 */
[----:B------:R-:W-:-:S11]  /*0e30*/  ISETP.GE.AND P1, PT, R11, RZ, PT ;  /* 0x000000ff0b00720c */ /* 0x000fd60003f26270 */
[----:B------:R-:W-:Y:S01]  /*0e40*/  @P0 MOV R7, RZ ;  /* 0x000000ff00070202 */ /* 0x000fe20000000f00 */
[----:B------:R-:W-:Y:S01]  /*0e50*/  @!P0 FFMA R5, R5, 1.84467440737095516160e+19, RZ ;  /* 0x5f80000005058823 */ /* 0x000fe200000000ff */
[----:B------:R-:W-:Y:S01]  /*0e60*/  @!P0 MOV R7, 0xffffffc0 ;  /* 0xffffffc000078802 */ /* 0x000fe20000000f00 */
[----:B------:R-:W-:-:S03]  /*0e70*/  @!P1 FFMA R10, R4, 1.84467440737095516160e+19, RZ ;  /* 0x5f800000040a9823 */ /* 0x000fc600000000ff */
[----:B------:R-:W-:-:S07]  /*0e80*/  @!P1 IADD3 R7, PT, PT, R7, 0x40, RZ ;  /* 0x0000004007079810 */ /* 0x000fce0007ffe0ff */
.L_x_9:
[----:B------:R-:W-:Y:S01]  /*0e90*/  LEA R11, R9, 0xc0800000, 0x17 ;  /* 0xc0800000090b7811 */ /* 0x000fe200078eb8ff */
[----:B------:R-:W-:Y:S03]  /*0ea0*/  BSSY.RECONVERGENT B3, `(.L_x_14) ;  /* 0x0000036000037945 */ /* 0x000fe60003800200 */
[----:B------:R-:W-:Y:S02]  /*0eb0*/  IADD3 R11, PT, PT, -R11, R10, RZ ;  /* 0x0000000a0b0b7210 */ /* 0x000fe40007ffe1ff */
[----:B------:R-:W-:Y:S02]  /*0ec0*/  IADD3 R10, PT, PT, R14, -0x7f, RZ ;  /* 0xffffff810e0a7810 */ /* 0x000fe40007ffe0ff */
[----:B------:R-:W0:Y:S01]  /*0ed0*/  MUFU.RCP R12, R11 ;  /* 0x0000000b000c7308 */ /* 0x000e220000001000 */
[----:B------:R-:W-:Y:S02]  /*0ee0*/  FADD.FTZ R13, -R11, -RZ ;  /* 0x800000ff0b0d7221 */ /* 0x000fe40000010100 */
[C---:B------:R-:W-:Y:S01]  /*0ef0*/  IMAD R4, R10.reuse, -0x800000, R5 ;  /* 0xff8000000a047824 */ /* 0x040fe200078e0205 */
[----:B------:R-:W-:-:S05]  /*0f00*/  IADD3 R10, PT, PT, R10, 0x7f, -R9 ;  /* 0x0000007f0a0a7810 */ /* 0x000fca0007ffe809 */
[----:B------:R-:W-:Y:S02]  /*0f10*/  IMAD.IADD R10, R10, 0x1, R7 ;  /* 0x000000010a0a7824 */ /* 0x000fe400078e0207 */
[----:B0-----:R-:W-:-:S04]  /*0f20*/  FFMA R15, R12, R13, 1 ;  /* 0x3f8000000c0f7423 */ /* 0x001fc8000000000d */
[----:B------:R-:W-:-:S04]  /*0f30*/  FFMA R14, R12, R15, R12 ;  /* 0x0000000f0c0e7223 */ /* 0x000fc8000000000c */
[----:B------:R-:W-:-:S04]  /*0f40*/  FFMA R5, R4, R14, RZ ;  /* 0x0000000e04057223 */ /* 0x000fc800000000ff */
[----:B------:R-:W-:-:S04]  /*0f50*/  FFMA R12, R13, R5, R4 ;  /* 0x000000050d0c7223 */ /* 0x000fc80000000004 */
[----:B------:R-:W-:-:S04]  /*0f60*/  FFMA R15, R14, R12, R5 ;  /* 0x0000000c0e0f7223 */ /* 0x000fc80000000005 */
[----:B------:R-:W-:-:S04]  /*0f70*/  FFMA R12, R13, R15, R4 ;  /* 0x0000000f0d0c7223 */ /* 0x000fc80000000004 */
[----:B------:R-:W-:-:S05]  /*0f80*/  FFMA R4, R14, R12, R15 ;  /* 0x0000000c0e047223 */ /* 0x000fca000000000f */
[----:B------:R-:W-:-:S04]  /*0f90*/  SHF.R.U32.HI R5, RZ, 0x17, R4 ;  /* 0x00000017ff057819 */ /* 0x000fc80000011604 */
[----:B------:R-:W-:-:S04]  /*0fa0*/  LOP3.LUT R5, R5, 0xff, RZ, 0xc0, !PT ;  /* 0x000000ff05057812 */ /* 0x000fc800078ec0ff */
[----:B------:R-:W-:-:S04]  /*0fb0*/  IADD3 R9, PT, PT, R5, R10, RZ ;  /* 0x0000000a05097210 */ /* 0x000fc80007ffe0ff */
[----:B------:R-:W-:-:S04]  /*0fc0*/  IADD3 R5, PT, PT, R9, -0x1, RZ ;  /* 0xffffffff09057810 */ /* 0x000fc80007ffe0ff */
[----:B------:R-:W-:-:S13]  /*0fd0*/  ISETP.GE.U32.AND P0, PT, R5, 0xfe, PT ;  /* 0x000000fe0500780c */ /* 0x000fda0003f06070 */
[----:B------:R-:W-:Y:S05]  /*0fe0*/  @!P0 BRA `(.L_x_15) ;  /* 0x0000000000808947 */ /* 0x000fea0003800000 */
[----:B------:R-:W-:-:S13]  /*0ff0*/  ISETP.GT.AND P0, PT, R9, 0xfe, PT ;  /* 0x000000fe0900780c */ /* 0x000fda0003f04270 */
[----:B------:R-:W-:Y:S05]  /*1000*/  @P0 BRA `(.L_x_16) ;  /* 0x00000000006c0947 */ /* 0x000fea0003800000 */
[----:B------:R-:W-:-:S13]  /*1010*/  ISETP.GE.AND P0, PT, R9, 0x1, PT ;  /* 0x000000010900780c */ /* 0x000fda0003f06270 */
[----:B------:R-:W-:Y:S05]  /*1020*/  @P0 BRA `(.L_x_17) ;  /* 0x0000000000740947 */ /* 0x000fea0003800000 */
[----:B------:R-:W-:Y:S02]  /*1030*/  ISETP.GE.AND P0, PT, R9, -0x18, PT ;  /* 0xffffffe80900780c */ /* 0x000fe40003f06270 */
[----:B------:R-:W-:-:S11]  /*1040*/  LOP3.LUT R4, R4, 0x80000000, RZ, 0xc0, !PT ;  /* 0x8000000004047812 */ /* 0x000fd600078ec0ff */
[----:B------:R-:W-:Y:S05]  /*1050*/  @!P0 BRA `(.L_x_17) ;  /* 0x0000000000688947 */ /* 0x000fea0003800000 */
[CCC-:B------:R-:W-:Y:S01]  /*1060*/  FFMA.RZ R5, R14.reuse, R12.reuse, R15.reuse ;  /* 0x0000000c0e057223 */ /* 0x1c0fe2000000c00f */
[CCC-:B------:R-:W-:Y:S01]  /*1070*/  FFMA.RM R10, R14.reuse, R12.reuse, R15.reuse ;  /* 0x0000000c0e0a7223 */ /* 0x1c0fe2000000400f */
[C---:B------:R-:W-:Y:S02]  /*1080*/  ISETP.NE.AND P2, PT, R9.reuse, RZ, PT ;  /* 0x000000ff0900720c */ /* 0x040fe40003f45270 */
[----:B------:R-:W-:Y:S02]  /*1090*/  ISETP.NE.AND P1, PT, R9, RZ, PT ;  /* 0x000000ff0900720c */ /* 0x000fe40003f25270 */
[----:B------:R-:W-:Y:S01]  /*10a0*/  LOP3.LUT R7, R5, 0x7fffff, RZ, 0xc0, !PT ;  /* 0x007fffff05077812 */ /* 0x000fe200078ec0ff */
[----:B------:R-:W-:Y:S01]  /*10b0*/  FFMA.RP R5, R14, R12, R15 ;  /* 0x0000000c0e057223 */ /* 0x000fe2000000800f */
[----:B------:R-:W-:Y:S02]  /*10c0*/  IADD3 R12, PT, PT, R9, 0x20, RZ ;  /* 0x00000020090c7810 */ /* 0x000fe40007ffe0ff */
[----:B------:R-:W-:-:S02]  /*10d0*/  LOP3.LUT R7, R7, 0x800000, RZ, 0xfc, !PT ;  /* 0x0080000007077812 */ /* 0x000fc400078efcff */
[----:B------:R-:W-:Y:S02]  /*10e0*/  IADD3 R9, PT, PT, -R9, RZ, RZ ;  /* 0x000000ff09097210 */ /* 0x000fe40007ffe1ff */
[----:B------:R-:W-:Y:S02]  /*10f0*/  SHF.L.U32 R12, R7, R12, RZ ;  /* 0x0000000c070c7219 */ /* 0x000fe400000006ff */
[----:B------:R-:W-:Y:S02]  /*1100*/  FSETP.NEU.FTZ.AND P0, PT, R5, R10, PT ;  /* 0x0000000a0500720b */ /* 0x000fe40003f1d000 */
[----:B------:R-:W-:Y:S02]  /*1110*/  SEL R10, R9, RZ, P2 ;  /* 0x000000ff090a7207 */ /* 0x000fe40001000000 */
[----:B------:R-:W-:Y:S02]  /*1120*/  ISETP.NE.AND P1, PT, R12, RZ, P1 ;  /* 0x000000ff0c00720c */ /* 0x000fe40000f25270 */
[----:B------:R-:W-:-:S02]  /*1130*/  SHF.R.U32.HI R10, RZ, R10, R7 ;  /* 0x0000000aff0a7219 */ /* 0x000fc40000011607 */
[----:B------:R-:W-:Y:S02]  /*1140*/  PLOP3.LUT P0, PT, P0, P1, PT, 0xf8, 0x8f ;  /* 0x00000000008f781c */ /* 0x000fe40000703f70 */
[----:B------:R-:W-:Y:S02]  /*1150*/  SHF.R.U32.HI R12, RZ, 0x1, R10 ;  /* 0x00000001ff0c7819 */ /* 0x000fe4000001160a */
[----:B------:R-:W-:-:S04]  /*1160*/  SEL R5, RZ, 0x1, !P0 ;  /* 0x00000001ff057807 */ /* 0x000fc80004000000 */
[----:B------:R-:W-:-:S04]  /*1170*/  LOP3.LUT R5, R5, 0x1, R12, 0xf8, !PT ;  /* 0x0000000105057812 */ /* 0x000fc800078ef80c */
[----:B------:R-:W-:-:S04]  /*1180*/  LOP3.LUT R5, R5, R10, RZ, 0xc0, !PT ;  /* 0x0000000a05057212 */ /* 0x000fc800078ec0ff */
[----:B------:R-:W-:-:S04]  /*1190*/  IADD3 R5, PT, PT, R12, R5, RZ ;  /* 0x000000050c057210 */ /* 0x000fc80007ffe0ff */
[----:B------:R-:W-:Y:S01]  /*11a0*/  LOP3.LUT R4, R5, R4, RZ, 0xfc, !PT ;  /* 0x0000000405047212 */ /* 0x000fe200078efcff */
[----:B------:R-:W-:Y:S06]  /*11b0*/  BRA `(.L_x_17) ;  /* 0x0000000000107947 */ /* 0x000fec0003800000 */
.L_x_16:
[----:B------:R-:W-:-:S04]  /*11c0*/  LOP3.LUT R4, R4, 0x80000000, RZ, 0xc0, !PT ;  /* 0x8000000004047812 */ /* 0x000fc800078ec0ff */
[----:B------:R-:W-:Y:S01]  /*11d0*/  LOP3.LUT R4, R4, 0x7f800000, RZ, 0xfc, !PT ;  /* 0x7f80000004047812 */ /* 0x000fe200078efcff */
[----:B------:R-:W-:Y:S06]  /*11e0*/  BRA `(.L_x_17) ;  /* 0x0000000000047947 */ /* 0x000fec0003800000 */
.L_x_15:
[----:B------:R-:W-:-:S07]  /*11f0*/  LEA R4, R10, R4, 0x17 ;  /* 0x000000040a047211 */ /* 0x000fce00078eb8ff */
.L_x_17:
[----:B------:R-:W-:Y:S05]  /*1200*/  BSYNC.RECONVERGENT B3 ;  /* 0x0000000000037941 */ /* 0x000fea0003800200 */
.L_x_14:
[----:B------:R-:W-:Y:S05]  /*1210*/  BRA `(.L_x_18) ;  /* 0x0000000000207947 */ /* 0x000fea0003800000 */
.L_x_13:
[----:B------:R-:W-:-:S04]  /*1220*/  LOP3.LUT R4, R10, 0x80000000, R5, 0x48, !PT ;  /* 0x800000000a047812 */ /* 0x000fc800078e4805 */
[----:B------:R-:W-:Y:S01]  /*1230*/  LOP3.LUT R4, R4, 0x7f800000, RZ, 0xfc, !PT ;  /* 0x7f80000004047812 */ /* 0x000fe200078efcff */
[----:B------:R-:W-:Y:S06]  /*1240*/  BRA `(.L_x_18) ;  /* 0x0000000000147947 */ /* 0x000fec0003800000 */
.L_x_12:
[----:B------:R-:W-:Y:S01]  /*1250*/  LOP3.LUT R4, R10, 0x80000000, R5, 0x48, !PT ;  /* 0x800000000a047812 */ /* 0x000fe200078e4805 */
[----:B------:R-:W-:Y:S06]  /*1260*/  BRA `(.L_x_18) ;  /* 0x00000000000c7947 */ /* 0x000fec0003800000 */
.L_x_11:
[----:B------:R-:W0:Y:S01]  /*1270*/  MUFU.RSQ R4, -QNAN ;  /* 0xffc0000000047908 */ /* 0x000e220000001400 */
[----:B------:R-:W-:Y:S05]  /*1280*/  BRA `(.L_x_18) ;  /* 0x0000000000047947 */ /* 0x000fea0003800000 */
.L_x_10:
[----:B------:R-:W-:-:S07]  /*1290*/  FADD.FTZ R4, R5, R4 ;  /* 0x0000000405047221 */ /* 0x000fce0000010000 */
.L_x_18:
[----:B------:R-:W-:Y:S05]  /*12a0*/  BSYNC.RECONVERGENT B2 ;  /* 0x0000000000027941 */ /* 0x000fea0003800200 */
.L_x_8:
[----:B------:R-:W-:-:S04]  /*12b0*/  HFMA2 R9, -RZ, RZ, 0, 0 ;  /* 0x00000000ff097431 */ /* 0x000fc800000001ff */
[----:B0-----:R-:W-:Y:S05]  /*12c0*/  RET.REL.NODEC R8 `(_Z14cellHistKernelPKfS0_Pfiii) ;  /* 0xffffffec084c7950 */ /* 0x001fea0003c3ffff */
.L_x_19:
[----:B------:R-:W-:-:S00]  /*12d0*/  BRA `(.L_x_19) ;  /* 0xfffffffc00fc7947 */ /* 0x000fc0000383ffff */
[----:B------:R-:W-:-:S00]  /*12e0*/  NOP ;  /* 0x0000000000007918 */ /* 0x000fc00000000000 */
        /* <DEDUP_REMOVED lines=9> */
.L_x_20:


//--------------------- .nv.shared.reserved.0     --------------------------
	.section	.nv.shared.reserved.0,"aw",@nobits
	.weak		__nv_reservedSMEM_offset_0_alias
	.size		__nv_reservedSMEM_offset_0_alias, 0, 64
	.other		__nv_reservedSMEM_offset_0_alias,@"STO_CUDA_RESERVED_SHARED STV_DEFAULT"
__nv_reservedSMEM_offset_0_alias:
	.zero		0
	.zero		64


//--------------------- .nv.constant0._Z14cellHistKernelPKfS0_Pfiii --------------------------
	.section	.nv.constant0._Z14cellHistKernelPKfS0_Pfiii,"a",@progbits
	.sectionflags	@""
	.align	4
.nv.constant0._Z14cellHistKernelPKfS0_Pfiii:
	.zero		932


//--------------------- SYMBOLS --------------------------

	.type		.nv.reservedSmem.offset0,@object
	.size		.nv.reservedSmem.offset0,0x4
